//
// Generated by NVIDIA NVVM Compiler
//
// Compiler Build ID: CL-36424714
// Cuda compilation tools, release 13.0, V13.0.88
// Based on NVVM 20.0.0
//

.version 9.0
.target sm_100
.address_size 64

	// .globl	_ZN3cub18CUB_300001_SM_10006detail11EmptyKernelIvEEvv
.global .align 1 .b8 _ZN40_INTERNAL_ee11c172_4_k_cu_8a28e0e0_448364cuda3std3__45__cpo5beginE[1];
.global .align 1 .b8 _ZN40_INTERNAL_ee11c172_4_k_cu_8a28e0e0_448364cuda3std3__45__cpo3endE[1];
.global .align 1 .b8 _ZN40_INTERNAL_ee11c172_4_k_cu_8a28e0e0_448364cuda3std3__45__cpo6cbeginE[1];
.global .align 1 .b8 _ZN40_INTERNAL_ee11c172_4_k_cu_8a28e0e0_448364cuda3std3__45__cpo4cendE[1];
.global .align 1 .b8 _ZN40_INTERNAL_ee11c172_4_k_cu_8a28e0e0_448364cuda3std3__45__cpo6rbeginE[1];
.global .align 1 .b8 _ZN40_INTERNAL_ee11c172_4_k_cu_8a28e0e0_448364cuda3std3__45__cpo4rendE[1];
.global .align 1 .b8 _ZN40_INTERNAL_ee11c172_4_k_cu_8a28e0e0_448364cuda3std3__45__cpo7crbeginE[1];
.global .align 1 .b8 _ZN40_INTERNAL_ee11c172_4_k_cu_8a28e0e0_448364cuda3std3__45__cpo5crendE[1];
.global .align 1 .b8 _ZN40_INTERNAL_ee11c172_4_k_cu_8a28e0e0_448364cuda3std3__442_GLOBAL__N__ee11c172_4_k_cu_8a28e0e0_448366ignoreE[1];
.global .align 1 .b8 _ZN40_INTERNAL_ee11c172_4_k_cu_8a28e0e0_448364cuda3std3__419piecewise_constructE[1];
.global .align 1 .b8 _ZN40_INTERNAL_ee11c172_4_k_cu_8a28e0e0_448364cuda3std3__48in_placeE[1];
.global .align 1 .b8 _ZN40_INTERNAL_ee11c172_4_k_cu_8a28e0e0_448364cuda3std3__420unreachable_sentinelE[1];
.global .align 1 .b8 _ZN40_INTERNAL_ee11c172_4_k_cu_8a28e0e0_448364cuda3std3__47nulloptE[1];
.global .align 1 .b8 _ZN40_INTERNAL_ee11c172_4_k_cu_8a28e0e0_448364cuda3std3__48unexpectE[1];
.global .align 1 .b8 _ZN40_INTERNAL_ee11c172_4_k_cu_8a28e0e0_448364cuda3std6ranges3__45__cpo4swapE[1];
.global .align 1 .b8 _ZN40_INTERNAL_ee11c172_4_k_cu_8a28e0e0_448364cuda3std6ranges3__45__cpo9iter_moveE[1];
.global .align 1 .b8 _ZN40_INTERNAL_ee11c172_4_k_cu_8a28e0e0_448364cuda3std6ranges3__45__cpo5beginE[1];
.global .align 1 .b8 _ZN40_INTERNAL_ee11c172_4_k_cu_8a28e0e0_448364cuda3std6ranges3__45__cpo3endE[1];
.global .align 1 .b8 _ZN40_INTERNAL_ee11c172_4_k_cu_8a28e0e0_448364cuda3std6ranges3__45__cpo6cbeginE[1];
.global .align 1 .b8 _ZN40_INTERNAL_ee11c172_4_k_cu_8a28e0e0_448364cuda3std6ranges3__45__cpo4cendE[1];
.global .align 1 .b8 _ZN40_INTERNAL_ee11c172_4_k_cu_8a28e0e0_448364cuda3std6ranges3__45__cpo7advanceE[1];
.global .align 1 .b8 _ZN40_INTERNAL_ee11c172_4_k_cu_8a28e0e0_448364cuda3std6ranges3__45__cpo9iter_swapE[1];
.global .align 1 .b8 _ZN40_INTERNAL_ee11c172_4_k_cu_8a28e0e0_448364cuda3std6ranges3__45__cpo4nextE[1];
.global .align 1 .b8 _ZN40_INTERNAL_ee11c172_4_k_cu_8a28e0e0_448364cuda3std6ranges3__45__cpo4prevE[1];
.global .align 1 .b8 _ZN40_INTERNAL_ee11c172_4_k_cu_8a28e0e0_448364cuda3std6ranges3__45__cpo4dataE[1];
.global .align 1 .b8 _ZN40_INTERNAL_ee11c172_4_k_cu_8a28e0e0_448364cuda3std6ranges3__45__cpo5cdataE[1];
.global .align 1 .b8 _ZN40_INTERNAL_ee11c172_4_k_cu_8a28e0e0_448364cuda3std6ranges3__45__cpo4sizeE[1];
.global .align 1 .b8 _ZN40_INTERNAL_ee11c172_4_k_cu_8a28e0e0_448364cuda3std6ranges3__45__cpo5ssizeE[1];
.global .align 1 .b8 _ZN40_INTERNAL_ee11c172_4_k_cu_8a28e0e0_448364cuda3std6ranges3__45__cpo8distanceE[1];
.global .align 1 .b8 _ZN40_INTERNAL_ee11c172_4_k_cu_8a28e0e0_448366thrust24THRUST_300001_SM_1000_NS6system6detail10sequential3seqE[1];
.global .align 1 .b8 _ZN40_INTERNAL_ee11c172_4_k_cu_8a28e0e0_448366thrust24THRUST_300001_SM_1000_NS12placeholders2_1E[1];
.global .align 1 .b8 _ZN40_INTERNAL_ee11c172_4_k_cu_8a28e0e0_448366thrust24THRUST_300001_SM_1000_NS12placeholders2_2E[1];
.global .align 1 .b8 _ZN40_INTERNAL_ee11c172_4_k_cu_8a28e0e0_448366thrust24THRUST_300001_SM_1000_NS12placeholders2_3E[1];
.global .align 1 .b8 _ZN40_INTERNAL_ee11c172_4_k_cu_8a28e0e0_448366thrust24THRUST_300001_SM_1000_NS12placeholders2_4E[1];
.global .align 1 .b8 _ZN40_INTERNAL_ee11c172_4_k_cu_8a28e0e0_448366thrust24THRUST_300001_SM_1000_NS12placeholders2_5E[1];
.global .align 1 .b8 _ZN40_INTERNAL_ee11c172_4_k_cu_8a28e0e0_448366thrust24THRUST_300001_SM_1000_NS12placeholders2_6E[1];
.global .align 1 .b8 _ZN40_INTERNAL_ee11c172_4_k_cu_8a28e0e0_448366thrust24THRUST_300001_SM_1000_NS12placeholders2_7E[1];
.global .align 1 .b8 _ZN40_INTERNAL_ee11c172_4_k_cu_8a28e0e0_448366thrust24THRUST_300001_SM_1000_NS12placeholders2_8E[1];
.global .align 1 .b8 _ZN40_INTERNAL_ee11c172_4_k_cu_8a28e0e0_448366thrust24THRUST_300001_SM_1000_NS12placeholders2_9E[1];
.global .align 1 .b8 _ZN40_INTERNAL_ee11c172_4_k_cu_8a28e0e0_448366thrust24THRUST_300001_SM_1000_NS12placeholders3_10E[1];

.visible .entry _ZN3cub18CUB_300001_SM_10006detail11EmptyKernelIvEEvv()
{


	ret;

}


// ===== COMPILED SASS (sm_100) =====

	.target	sm_100

	.elftype	@"ET_EXEC"


//--------------------- .note.nv.tkinfo           --------------------------
	.section	.note.nv.tkinfo,"",@"SHT_NOTE"
	.sectionflags	@"SHF_NOTE_NV_TKINFO"
	.tkinfo
        /*0018*/ 	.word	0x00000002
        /*0030*/ 	.string	""
        /*0030*/ 	.string	"ptxas"
        /*0030*/ 	.string	"Cuda compilation tools, release 13.0, V13.0.88"
        /*0030*/ 	.string	"Build cuda_13.0.r13.0/compiler.36424714_0"
        /*0030*/ 	.string	"-arch sm_100 -m 64 "



//--------------------- .note.nv.cuinfo           --------------------------
	.section	.note.nv.cuinfo,"",@"SHT_NOTE"
	.sectionflags	@"SHF_NOTE_NV_CUINFO"
        /*0018*/ 	.short	0x0002
        /*001a*/ 	.short	0x0064
        /*001c*/ 	.short	0x0082
	.zero		2


//--------------------- .nv.info                  --------------------------
	.section	.nv.info,"",@"SHT_CUDA_INFO"
	.align	4


	//----- nvinfo : EIATTR_REGCOUNT
	.align		4
        /*0000*/ 	.byte	0x04, 0x2f
        /*0002*/ 	.short	(.L_41 - .L_40)
	.align		4
.L_40:
        /*0004*/ 	.word	index@(_ZN3cub18CUB_300001_SM_10006detail11EmptyKernelIvEEvv)
        /*0008*/ 	.word	0x00000004


	//----- nvinfo : EIATTR_FRAME_SIZE
	.align		4
.L_41:
        /*000c*/ 	.byte	0x04, 0x11
        /*000e*/ 	.short	(.L_43 - .L_42)
	.align		4
.L_42:
        /*0010*/ 	.word	index@(_ZN3cub18CUB_300001_SM_10006detail11EmptyKernelIvEEvv)
        /*0014*/ 	.word	0x00000000


	//----- nvinfo : EIATTR_MIN_STACK_SIZE
	.align		4
.L_43:
        /*0018*/ 	.byte	0x04, 0x12
        /*001a*/ 	.short	(.L_45 - .L_44)
	.align		4
.L_44:
        /*001c*/ 	.word	index@(_ZN3cub18CUB_300001_SM_10006detail11EmptyKernelIvEEvv)
        /*0020*/ 	.word	0x00000000
.L_45:


//--------------------- .nv.compat                --------------------------
	.section	.nv.compat,"",@"SHT_CUDA_COMPAT_INFO"
	.align	4
        /*0000*/ 	.byte	0x02, 0x09, 0x00, 0x00, 0x02, 0x02, 0x01, 0x00, 0x02, 0x05, 0x05, 0x00, 0x03, 0x07, 0x01, 0x01
        /*0010*/ 	.byte	0x02, 0x03, 0x00, 0x00, 0x02, 0x06, 0x01, 0x00, 0x04, 0x0b, 0x08, 0x00, 0x09, 0x00, 0x00, 0x00
        /*0020*/ 	.byte	0x00, 0x00, 0x00, 0x00


//--------------------- .nv.info._ZN3cub18CUB_300001_SM_10006detail11EmptyKernelIvEEvv --------------------------
	.section	.nv.info._ZN3cub18CUB_300001_SM_10006detail11EmptyKernelIvEEvv,"",@"SHT_CUDA_INFO"
	.sectionflags	@""
	.align	4


	//----- nvinfo : EIATTR_CUDA_API_VERSION
	.align		4
        /*0000*/ 	.byte	0x04, 0x37
        /*0002*/ 	.short	(.L_47 - .L_46)
.L_46:
        /*0004*/ 	.word	0x00000082


	//----- nvinfo : EIATTR_SPARSE_MMA_MASK
	.align		4
.L_47:
        /*0008*/ 	.byte	0x03, 0x50
        /*000a*/ 	.short	0x0000


	//----- nvinfo : EIATTR_MAXREG_COUNT
	.align		4
        /*000c*/ 	.byte	0x03, 0x1b
        /*000e*/ 	.short	0x00ff


	//----- nvinfo : EIATTR_MERCURY_ISA_VERSION
	.align		4
        /*0010*/ 	.byte	0x03, 0x5f
        /*0012*/ 	.short	0x0101


	//----- nvinfo : EIATTR_VRC_CTA_INIT_COUNT
	.align		4
        /*0014*/ 	.byte	0x02, 0x4a
	.zero		1
	.zero		1


	//----- nvinfo : EIATTR_EXIT_INSTR_OFFSETS
	.align		4
        /*0018*/ 	.byte	0x04, 0x1c
        /*001a*/ 	.short	(.L_49 - .L_48)


	//   ....[0]....
.L_48:
        /*001c*/ 	.word	0x00000010


	//----- nvinfo : EIATTR_SW_WAR
	.align		4
.L_49:
        /*0020*/ 	.byte	0x04, 0x36
        /*0022*/ 	.short	(.L_51 - .L_50)
.L_50:
        /*0024*/ 	.word	0x00000008
.L_51:


//--------------------- .nv.callgraph             --------------------------
	.section	.nv.callgraph,"",@"SHT_CUDA_CALLGRAPH"
	.align	4
	.sectionentsize	8
	.align		4
        /*0000*/ 	.word	0x00000000
	.align		4
        /*0004*/ 	.word	0xffffffff
	.align		4
        /*0008*/ 	.word	0x00000000
	.align		4
        /*000c*/ 	.word	0xfffffffe
	.align		4
        /*0010*/ 	.word	0x00000000
	.align		4
        /*0014*/ 	.word	0xfffffffd
	.align		4
        /*0018*/ 	.word	0x00000000
	.align		4
        /*001c*/ 	.word	0xfffffffc


//--------------------- .nv.constant4             --------------------------
	.section	.nv.constant4,"a",@progbits
	.align	8
	.align		8
.nv.constant4:
        /*0000*/ 	.dword	_ZN40_INTERNAL_ee11c172_4_k_cu_8a28e0e0_451314cuda3std3__45__cpo5beginE
	.align		8
        /*0008*/ 	.dword	_ZN40_INTERNAL_ee11c172_4_k_cu_8a28e0e0_451314cuda3std3__45__cpo3endE
	.align		8
        /*0010*/ 	.dword	_ZN40_INTERNAL_ee11c172_4_k_cu_8a28e0e0_451314cuda3std3__45__cpo6cbeginE
	.align		8
        /*0018*/ 	.dword	_ZN40_INTERNAL_ee11c172_4_k_cu_8a28e0e0_451314cuda3std3__45__cpo4cendE
	.align		8
        /*0020*/ 	.dword	_ZN40_INTERNAL_ee11c172_4_k_cu_8a28e0e0_451314cuda3std3__45__cpo6rbeginE
	.align		8
        /*0028*/ 	.dword	_ZN40_INTERNAL_ee11c172_4_k_cu_8a28e0e0_451314cuda3std3__45__cpo4rendE
	.align		8
        /*0030*/ 	.dword	_ZN40_INTERNAL_ee11c172_4_k_cu_8a28e0e0_451314cuda3std3__45__cpo7crbeginE
	.align		8
        /*0038*/ 	.dword	_ZN40_INTERNAL_ee11c172_4_k_cu_8a28e0e0_451314cuda3std3__45__cpo5crendE
	.align		8
        /*0040*/ 	.dword	_ZN40_INTERNAL_ee11c172_4_k_cu_8a28e0e0_451314cuda3std3__442_GLOBAL__N__ee11c172_4_k_cu_8a28e0e0_451316ignoreE
	.align		8
        /*0048*/ 	.dword	_ZN40_INTERNAL_ee11c172_4_k_cu_8a28e0e0_451314cuda3std3__419piecewise_constructE
	.align		8
        /*0050*/ 	.dword	_ZN40_INTERNAL_ee11c172_4_k_cu_8a28e0e0_451314cuda3std3__48in_placeE
	.align		8
        /*0058*/ 	.dword	_ZN40_INTERNAL_ee11c172_4_k_cu_8a28e0e0_451314cuda3std3__420unreachable_sentinelE
	.align		8
        /*0060*/ 	.dword	_ZN40_INTERNAL_ee11c172_4_k_cu_8a28e0e0_451314cuda3std3__47nulloptE
	.align		8
        /*0068*/ 	.dword	_ZN40_INTERNAL_ee11c172_4_k_cu_8a28e0e0_451314cuda3std3__48unexpectE
	.align		8
        /*0070*/ 	.dword	_ZN40_INTERNAL_ee11c172_4_k_cu_8a28e0e0_451314cuda3std6ranges3__45__cpo4swapE
	.align		8
        /*0078*/ 	.dword	_ZN40_INTERNAL_ee11c172_4_k_cu_8a28e0e0_451314cuda3std6ranges3__45__cpo9iter_moveE
	.align		8
        /*0080*/ 	.dword	_ZN40_INTERNAL_ee11c172_4_k_cu_8a28e0e0_451314cuda3std6ranges3__45__cpo5beginE
	.align		8
        /*0088*/ 	.dword	_ZN40_INTERNAL_ee11c172_4_k_cu_8a28e0e0_451314cuda3std6ranges3__45__cpo3endE
	.align		8
        /*0090*/ 	.dword	_ZN40_INTERNAL_ee11c172_4_k_cu_8a28e0e0_451314cuda3std6ranges3__45__cpo6cbeginE
	.align		8
        /*0098*/ 	.dword	_ZN40_INTERNAL_ee11c172_4_k_cu_8a28e0e0_451314cuda3std6ranges3__45__cpo4cendE
	.align		8
        /*00a0*/ 	.dword	_ZN40_INTERNAL_ee11c172_4_k_cu_8a28e0e0_451314cuda3std6ranges3__45__cpo7advanceE
	.align		8
        /*00a8*/ 	.dword	_ZN40_INTERNAL_ee11c172_4_k_cu_8a28e0e0_451314cuda3std6ranges3__45__cpo9iter_swapE
	.align		8
        /*00b0*/ 	.dword	_ZN40_INTERNAL_ee11c172_4_k_cu_8a28e0e0_451314cuda3std6ranges3__45__cpo4nextE
	.align		8
        /*00b8*/ 	.dword	_ZN40_INTERNAL_ee11c172_4_k_cu_8a28e0e0_451314cuda3std6ranges3__45__cpo4prevE
	.align		8
        /*00c0*/ 	.dword	_ZN40_INTERNAL_ee11c172_4_k_cu_8a28e0e0_451314cuda3std6ranges3__45__cpo4dataE
	.align		8
        /*00c8*/ 	.dword	_ZN40_INTERNAL_ee11c172_4_k_cu_8a28e0e0_451314cuda3std6ranges3__45__cpo5cdataE
	.align		8
        /*00d0*/ 	.dword	_ZN40_INTERNAL_ee11c172_4_k_cu_8a28e0e0_451314cuda3std6ranges3__45__cpo4sizeE
	.align		8
        /*00d8*/ 	.dword	_ZN40_INTERNAL_ee11c172_4_k_cu_8a28e0e0_451314cuda3std6ranges3__45__cpo5ssizeE
	.align		8
        /*00e0*/ 	.dword	_ZN40_INTERNAL_ee11c172_4_k_cu_8a28e0e0_451314cuda3std6ranges3__45__cpo8distanceE
	.align		8
        /*00e8*/ 	.dword	_ZN40_INTERNAL_ee11c172_4_k_cu_8a28e0e0_451316thrust24THRUST_300001_SM_1000_NS6system6detail10sequential3seqE
	.align		8
        /*00f0*/ 	.dword	_ZN40_INTERNAL_ee11c172_4_k_cu_8a28e0e0_451316thrust24THRUST_300001_SM_1000_NS12placeholders2_1E
	.align		8
        /*00f8*/ 	.dword	_ZN40_INTERNAL_ee11c172_4_k_cu_8a28e0e0_451316thrust24THRUST_300001_SM_1000_NS12placeholders2_2E
	.align		8
        /*0100*/ 	.dword	_ZN40_INTERNAL_ee11c172_4_k_cu_8a28e0e0_451316thrust24THRUST_300001_SM_1000_NS12placeholders2_3E
	.align		8
        /*0108*/ 	.dword	_ZN40_INTERNAL_ee11c172_4_k_cu_8a28e0e0_451316thrust24THRUST_300001_SM_1000_NS12placeholders2_4E
	.align		8
        /*0110*/ 	.dword	_ZN40_INTERNAL_ee11c172_4_k_cu_8a28e0e0_451316thrust24THRUST_300001_SM_1000_NS12placeholders2_5E
	.align		8
        /*0118*/ 	.dword	_ZN40_INTERNAL_ee11c172_4_k_cu_8a28e0e0_451316thrust24THRUST_300001_SM_1000_NS12placeholders2_6E
	.align		8
        /*0120*/ 	.dword	_ZN40_INTERNAL_ee11c172_4_k_cu_8a28e0e0_451316thrust24THRUST_300001_SM_1000_NS12placeholders2_7E
	.align		8
        /*0128*/ 	.dword	_ZN40_INTERNAL_ee11c172_4_k_cu_8a28e0e0_451316thrust24THRUST_300001_SM_1000_NS12placeholders2_8E
	.align		8
        /*0130*/ 	.dword	_ZN40_INTERNAL_ee11c172_4_k_cu_8a28e0e0_451316thrust24THRUST_300001_SM_1000_NS12placeholders2_9E
	.align		8
        /*0138*/ 	.dword	_ZN40_INTERNAL_ee11c172_4_k_cu_8a28e0e0_451316thrust24THRUST_300001_SM_1000_NS12placeholders3_10E


//--------------------- .text._ZN3cub18CUB_300001_SM_10006detail11EmptyKernelIvEEvv --------------------------
	.section	.text._ZN3cub18CUB_300001_SM_10006detail11EmptyKernelIvEEvv,"ax",@progbits
	.align	128
        .global         _ZN3cub18CUB_300001_SM_10006detail11EmptyKernelIvEEvv
        .type           _ZN3cub18CUB_300001_SM_10006detail11EmptyKernelIvEEvv,@function
        .size           _ZN3cub18CUB_300001_SM_10006detail11EmptyKernelIvEEvv,(.L_x_1 - _ZN3cub18CUB_300001_SM_10006detail11EmptyKernelIvEEvv)
        .other          _ZN3cub18CUB_300001_SM_10006detail11EmptyKernelIvEEvv,@"STO_CUDA_ENTRY STV_DEFAULT"
_ZN3cub18CUB_300001_SM_10006detail11EmptyKernelIvEEvv:
.text._ZN3cub18CUB_300001_SM_10006detail11EmptyKernelIvEEvv:
[----:B------:R-:W-:Y:S01]  /*0000*/  LDC R1, c[0x0][0x37c] ;  /* 0x0000df00ff017b82 */ /* 0x000fe20000000800 */
[----:B------:R-:W-:Y:S05]  /*0010*/  EXIT ;  /* 0x000000000000794d */ /* 0x000fea0003800000 */
.L_x_0:
[----:B------:R-:W-:-:S00]  /*0020*/  BRA `(.L_x_0) ;  /* 0xfffffffc00fc7947 */ /* 0x000fc0000383ffff */
[----:B------:R-:W-:-:S00]  /*0030*/  NOP ;  /* 0x0000000000007918 */ /* 0x000fc00000000000 */
        /* <DEDUP_REMOVED lines=12> */
.L_x_1:


//--------------------- .nv.shared.reserved.0     --------------------------
	.section	.nv.shared.reserved.0,"aw",@nobits
	.weak		__nv_reservedSMEM_offset_0_alias
	.size		__nv_reservedSMEM_offset_0_alias, 0, 64
	.other		__nv_reservedSMEM_offset_0_alias,@"STO_CUDA_RESERVED_SHARED STV_DEFAULT"
__nv_reservedSMEM_offset_0_alias:
	.zero		0
	.zero		64


//--------------------- .nv.global                --------------------------
	.section	.nv.global,"aw",@nobits
.nv.global:
	.type		_ZN40_INTERNAL_ee11c172_4_k_cu_8a28e0e0_451316thrust24THRUST_300001_SM_1000_NS12placeholders2_5E,@object
	.size		_ZN40_INTERNAL_ee11c172_4_k_cu_8a28e0e0_451316thrust24THRUST_300001_SM_1000_NS12placeholders2_5E,(_ZN40_INTERNAL_ee11c172_4_k_cu_8a28e0e0_451314cuda3std3__45__cpo6cbeginE - _ZN40_INTERNAL_ee11c172_4_k_cu_8a28e0e0_451316thrust24THRUST_300001_SM_1000_NS12placeholders2_5E)
_ZN40_INTERNAL_ee11c172_4_k_cu_8a28e0e0_451316thrust24THRUST_300001_SM_1000_NS12placeholders2_5E:
	.zero		1
	.type		_ZN40_INTERNAL_ee11c172_4_k_cu_8a28e0e0_451314cuda3std3__45__cpo6cbeginE,@object
	.size		_ZN40_INTERNAL_ee11c172_4_k_cu_8a28e0e0_451314cuda3std3__45__cpo6cbeginE,(_ZN40_INTERNAL_ee11c172_4_k_cu_8a28e0e0_451314cuda3std6ranges3__45__cpo6cbeginE - _ZN40_INTERNAL_ee11c172_4_k_cu_8a28e0e0_451314cuda3std3__45__cpo6cbeginE)
_ZN40_INTERNAL_ee11c172_4_k_cu_8a28e0e0_451314cuda3std3__45__cpo6cbeginE:
	.zero		1
	.type		_ZN40_INTERNAL_ee11c172_4_k_cu_8a28e0e0_451314cuda3std6ranges3__45__cpo6cbeginE,@object
	.size		_ZN40_INTERNAL_ee11c172_4_k_cu_8a28e0e0_451314cuda3std6ranges3__45__cpo6cbeginE,(_ZN40_INTERNAL_ee11c172_4_k_cu_8a28e0e0_451314cuda3std3__48in_placeE - _ZN40_INTERNAL_ee11c172_4_k_cu_8a28e0e0_451314cuda3std6ranges3__45__cpo6cbeginE)
_ZN40_INTERNAL_ee11c172_4_k_cu_8a28e0e0_451314cuda3std6ranges3__45__cpo6cbeginE:
	.zero		1
	.type		_ZN40_INTERNAL_ee11c172_4_k_cu_8a28e0e0_451314cuda3std3__48in_placeE,@object
	.size		_ZN40_INTERNAL_ee11c172_4_k_cu_8a28e0e0_451314cuda3std3__48in_placeE,(_ZN40_INTERNAL_ee11c172_4_k_cu_8a28e0e0_451314cuda3std6ranges3__45__cpo4sizeE - _ZN40_INTERNAL_ee11c172_4_k_cu_8a28e0e0_451314cuda3std3__48in_placeE)
_ZN40_INTERNAL_ee11c172_4_k_cu_8a28e0e0_451314cuda3std3__48in_placeE:
	.zero		1
	.type		_ZN40_INTERNAL_ee11c172_4_k_cu_8a28e0e0_451314cuda3std6ranges3__45__cpo4sizeE,@object
	.size		_ZN40_INTERNAL_ee11c172_4_k_cu_8a28e0e0_451314cuda3std6ranges3__45__cpo4sizeE,(_ZN40_INTERNAL_ee11c172_4_k_cu_8a28e0e0_451316thrust24THRUST_300001_SM_1000_NS12placeholders2_9E - _ZN40_INTERNAL_ee11c172_4_k_cu_8a28e0e0_451314cuda3std6ranges3__45__cpo4sizeE)
_ZN40_INTERNAL_ee11c172_4_k_cu_8a28e0e0_451314cuda3std6ranges3__45__cpo4sizeE:
	.zero		1
	.type		_ZN40_INTERNAL_ee11c172_4_k_cu_8a28e0e0_451316thrust24THRUST_300001_SM_1000_NS12placeholders2_9E,@object
	.size		_ZN40_INTERNAL_ee11c172_4_k_cu_8a28e0e0_451316thrust24THRUST_300001_SM_1000_NS12placeholders2_9E,(_ZN40_INTERNAL_ee11c172_4_k_cu_8a28e0e0_451314cuda3std3__45__cpo7crbeginE - _ZN40_INTERNAL_ee11c172_4_k_cu_8a28e0e0_451316thrust24THRUST_300001_SM_1000_NS12placeholders2_9E)
_ZN40_INTERNAL_ee11c172_4_k_cu_8a28e0e0_451316thrust24THRUST_300001_SM_1000_NS12placeholders2_9E:
	.zero		1
	.type		_ZN40_INTERNAL_ee11c172_4_k_cu_8a28e0e0_451314cuda3std3__45__cpo7crbeginE,@object
	.size		_ZN40_INTERNAL_ee11c172_4_k_cu_8a28e0e0_451314cuda3std3__45__cpo7crbeginE,(_ZN40_INTERNAL_ee11c172_4_k_cu_8a28e0e0_451314cuda3std6ranges3__45__cpo4nextE - _ZN40_INTERNAL_ee11c172_4_k_cu_8a28e0e0_451314cuda3std3__45__cpo7crbeginE)
_ZN40_INTERNAL_ee11c172_4_k_cu_8a28e0e0_451314cuda3std3__45__cpo7crbeginE:
	.zero		1
	.type		_ZN40_INTERNAL_ee11c172_4_k_cu_8a28e0e0_451314cuda3std6ranges3__45__cpo4nextE,@object
	.size		_ZN40_INTERNAL_ee11c172_4_k_cu_8a28e0e0_451314cuda3std6ranges3__45__cpo4nextE,(_ZN40_INTERNAL_ee11c172_4_k_cu_8a28e0e0_451314cuda3std6ranges3__45__cpo4swapE - _ZN40_INTERNAL_ee11c172_4_k_cu_8a28e0e0_451314cuda3std6ranges3__45__cpo4nextE)
_ZN40_INTERNAL_ee11c172_4_k_cu_8a28e0e0_451314cuda3std6ranges3__45__cpo4nextE:
	.zero		1
	.type		_ZN40_INTERNAL_ee11c172_4_k_cu_8a28e0e0_451314cuda3std6ranges3__45__cpo4swapE,@object
	.size		_ZN40_INTERNAL_ee11c172_4_k_cu_8a28e0e0_451314cuda3std6ranges3__45__cpo4swapE,(_ZN40_INTERNAL_ee11c172_4_k_cu_8a28e0e0_451316thrust24THRUST_300001_SM_1000_NS12placeholders2_1E - _ZN40_INTERNAL_ee11c172_4_k_cu_8a28e0e0_451314cuda3std6ranges3__45__cpo4swapE)
_ZN40_INTERNAL_ee11c172_4_k_cu_8a28e0e0_451314cuda3std6ranges3__45__cpo4swapE:
	.zero		1
	.type		_ZN40_INTERNAL_ee11c172_4_k_cu_8a28e0e0_451316thrust24THRUST_300001_SM_1000_NS12placeholders2_1E,@object
	.size		_ZN40_INTERNAL_ee11c172_4_k_cu_8a28e0e0_451316thrust24THRUST_300001_SM_1000_NS12placeholders2_1E,(_ZN40_INTERNAL_ee11c172_4_k_cu_8a28e0e0_451316thrust24THRUST_300001_SM_1000_NS12placeholders2_3E - _ZN40_INTERNAL_ee11c172_4_k_cu_8a28e0e0_451316thrust24THRUST_300001_SM_1000_NS12placeholders2_1E)
_ZN40_INTERNAL_ee11c172_4_k_cu_8a28e0e0_451316thrust24THRUST_300001_SM_1000_NS12placeholders2_1E:
	.zero		1
	.type		_ZN40_INTERNAL_ee11c172_4_k_cu_8a28e0e0_451316thrust24THRUST_300001_SM_1000_NS12placeholders2_3E,@object
	.size		_ZN40_INTERNAL_ee11c172_4_k_cu_8a28e0e0_451316thrust24THRUST_300001_SM_1000_NS12placeholders2_3E,(_ZN40_INTERNAL_ee11c172_4_k_cu_8a28e0e0_451314cuda3std3__45__cpo5beginE - _ZN40_INTERNAL_ee11c172_4_k_cu_8a28e0e0_451316thrust24THRUST_300001_SM_1000_NS12placeholders2_3E)
_ZN40_INTERNAL_ee11c172_4_k_cu_8a28e0e0_451316thrust24THRUST_300001_SM_1000_NS12placeholders2_3E:
	.zero		1
	.type		_ZN40_INTERNAL_ee11c172_4_k_cu_8a28e0e0_451314cuda3std3__45__cpo5beginE,@object
	.size		_ZN40_INTERNAL_ee11c172_4_k_cu_8a28e0e0_451314cuda3std3__45__cpo5beginE,(_ZN40_INTERNAL_ee11c172_4_k_cu_8a28e0e0_451314cuda3std6ranges3__45__cpo5beginE - _ZN40_INTERNAL_ee11c172_4_k_cu_8a28e0e0_451314cuda3std3__45__cpo5beginE)
_ZN40_INTERNAL_ee11c172_4_k_cu_8a28e0e0_451314cuda3std3__45__cpo5beginE:
	.zero		1
	.type		_ZN40_INTERNAL_ee11c172_4_k_cu_8a28e0e0_451314cuda3std6ranges3__45__cpo5beginE,@object
	.size		_ZN40_INTERNAL_ee11c172_4_k_cu_8a28e0e0_451314cuda3std6ranges3__45__cpo5beginE,(_ZN40_INTERNAL_ee11c172_4_k_cu_8a28e0e0_451314cuda3std3__442_GLOBAL__N__ee11c172_4_k_cu_8a28e0e0_451316ignoreE - _ZN40_INTERNAL_ee11c172_4_k_cu_8a28e0e0_451314cuda3std6ranges3__45__cpo5beginE)
_ZN40_INTERNAL_ee11c172_4_k_cu_8a28e0e0_451314cuda3std6ranges3__45__cpo5beginE:
	.zero		1
	.type		_ZN40_INTERNAL_ee11c172_4_k_cu_8a28e0e0_451314cuda3std3__442_GLOBAL__N__ee11c172_4_k_cu_8a28e0e0_451316ignoreE,@object
	.size		_ZN40_INTERNAL_ee11c172_4_k_cu_8a28e0e0_451314cuda3std3__442_GLOBAL__N__ee11c172_4_k_cu_8a28e0e0_451316ignoreE,(_ZN40_INTERNAL_ee11c172_4_k_cu_8a28e0e0_451314cuda3std6ranges3__45__cpo4dataE - _ZN40_INTERNAL_ee11c172_4_k_cu_8a28e0e0_451314cuda3std3__442_GLOBAL__N__ee11c172_4_k_cu_8a28e0e0_451316ignoreE)
_ZN40_INTERNAL_ee11c172_4_k_cu_8a28e0e0_451314cuda3std3__442_GLOBAL__N__ee11c172_4_k_cu_8a28e0e0_451316ignoreE:
	.zero		1
	.type		_ZN40_INTERNAL_ee11c172_4_k_cu_8a28e0e0_451314cuda3std6ranges3__45__cpo4dataE,@object
	.size		_ZN40_INTERNAL_ee11c172_4_k_cu_8a28e0e0_451314cuda3std6ranges3__45__cpo4dataE,(_ZN40_INTERNAL_ee11c172_4_k_cu_8a28e0e0_451316thrust24THRUST_300001_SM_1000_NS12placeholders2_7E - _ZN40_INTERNAL_ee11c172_4_k_cu_8a28e0e0_451314cuda3std6ranges3__45__cpo4dataE)
_ZN40_INTERNAL_ee11c172_4_k_cu_8a28e0e0_451314cuda3std6ranges3__45__cpo4dataE:
	.zero		1
	.type		_ZN40_INTERNAL_ee11c172_4_k_cu_8a28e0e0_451316thrust24THRUST_300001_SM_1000_NS12placeholders2_7E,@object
	.size		_ZN40_INTERNAL_ee11c172_4_k_cu_8a28e0e0_451316thrust24THRUST_300001_SM_1000_NS12placeholders2_7E,(_ZN40_INTERNAL_ee11c172_4_k_cu_8a28e0e0_451314cuda3std3__45__cpo6rbeginE - _ZN40_INTERNAL_ee11c172_4_k_cu_8a28e0e0_451316thrust24THRUST_300001_SM_1000_NS12placeholders2_7E)
_ZN40_INTERNAL_ee11c172_4_k_cu_8a28e0e0_451316thrust24THRUST_300001_SM_1000_NS12placeholders2_7E:
	.zero		1
	.type		_ZN40_INTERNAL_ee11c172_4_k_cu_8a28e0e0_451314cuda3std3__45__cpo6rbeginE,@object
	.size		_ZN40_INTERNAL_ee11c172_4_k_cu_8a28e0e0_451314cuda3std3__45__cpo6rbeginE,(_ZN40_INTERNAL_ee11c172_4_k_cu_8a28e0e0_451314cuda3std6ranges3__45__cpo7advanceE - _ZN40_INTERNAL_ee11c172_4_k_cu_8a28e0e0_451314cuda3std3__45__cpo6rbeginE)
_ZN40_INTERNAL_ee11c172_4_k_cu_8a28e0e0_451314cuda3std3__45__cpo6rbeginE:
	.zero		1
	.type		_ZN40_INTERNAL_ee11c172_4_k_cu_8a28e0e0_451314cuda3std6ranges3__45__cpo7advanceE,@object
	.size		_ZN40_INTERNAL_ee11c172_4_k_cu_8a28e0e0_451314cuda3std6ranges3__45__cpo7advanceE,(_ZN40_INTERNAL_ee11c172_4_k_cu_8a28e0e0_451314cuda3std3__47nulloptE - _ZN40_INTERNAL_ee11c172_4_k_cu_8a28e0e0_451314cuda3std6ranges3__45__cpo7advanceE)
_ZN40_INTERNAL_ee11c172_4_k_cu_8a28e0e0_451314cuda3std6ranges3__45__cpo7advanceE:
	.zero		1
	.type		_ZN40_INTERNAL_ee11c172_4_k_cu_8a28e0e0_451314cuda3std3__47nulloptE,@object
	.size		_ZN40_INTERNAL_ee11c172_4_k_cu_8a28e0e0_451314cuda3std3__47nulloptE,(_ZN40_INTERNAL_ee11c172_4_k_cu_8a28e0e0_451314cuda3std6ranges3__45__cpo8distanceE - _ZN40_INTERNAL_ee11c172_4_k_cu_8a28e0e0_451314cuda3std3__47nulloptE)
_ZN40_INTERNAL_ee11c172_4_k_cu_8a28e0e0_451314cuda3std3__47nulloptE:
	.zero		1
	.type		_ZN40_INTERNAL_ee11c172_4_k_cu_8a28e0e0_451314cuda3std6ranges3__45__cpo8distanceE,@object
	.size		_ZN40_INTERNAL_ee11c172_4_k_cu_8a28e0e0_451314cuda3std6ranges3__45__cpo8distanceE,(_ZN40_INTERNAL_ee11c172_4_k_cu_8a28e0e0_451316thrust24THRUST_300001_SM_1000_NS12placeholders2_6E - _ZN40_INTERNAL_ee11c172_4_k_cu_8a28e0e0_451314cuda3std6ranges3__45__cpo8distanceE)
_ZN40_INTERNAL_ee11c172_4_k_cu_8a28e0e0_451314cuda3std6ranges3__45__cpo8distanceE:
	.zero		1
	.type		_ZN40_INTERNAL_ee11c172_4_k_cu_8a28e0e0_451316thrust24THRUST_300001_SM_1000_NS12placeholders2_6E,@object
	.size		_ZN40_INTERNAL_ee11c172_4_k_cu_8a28e0e0_451316thrust24THRUST_300001_SM_1000_NS12placeholders2_6E,(_ZN40_INTERNAL_ee11c172_4_k_cu_8a28e0e0_451314cuda3std3__45__cpo4cendE - _ZN40_INTERNAL_ee11c172_4_k_cu_8a28e0e0_451316thrust24THRUST_300001_SM_1000_NS12placeholders2_6E)
_ZN40_INTERNAL_ee11c172_4_k_cu_8a28e0e0_451316thrust24THRUST_300001_SM_1000_NS12placeholders2_6E:
	.zero		1
	.type		_ZN40_INTERNAL_ee11c172_4_k_cu_8a28e0e0_451314cuda3std3__45__cpo4cendE,@object
	.size		_ZN40_INTERNAL_ee11c172_4_k_cu_8a28e0e0_451314cuda3std3__45__cpo4cendE,(_ZN40_INTERNAL_ee11c172_4_k_cu_8a28e0e0_451314cuda3std6ranges3__45__cpo4cendE - _ZN40_INTERNAL_ee11c172_4_k_cu_8a28e0e0_451314cuda3std3__45__cpo4cendE)
_ZN40_INTERNAL_ee11c172_4_k_cu_8a28e0e0_451314cuda3std3__45__cpo4cendE:
	.zero		1
	.type		_ZN40_INTERNAL_ee11c172_4_k_cu_8a28e0e0_451314cuda3std6ranges3__45__cpo4cendE,@object
	.size		_ZN40_INTERNAL_ee11c172_4_k_cu_8a28e0e0_451314cuda3std6ranges3__45__cpo4cendE,(_ZN40_INTERNAL_ee11c172_4_k_cu_8a28e0e0_451314cuda3std3__420unreachable_sentinelE - _ZN40_INTERNAL_ee11c172_4_k_cu_8a28e0e0_451314cuda3std6ranges3__45__cpo4cendE)
_ZN40_INTERNAL_ee11c172_4_k_cu_8a28e0e0_451314cuda3std6ranges3__45__cpo4cendE:
	.zero		1
	.type		_ZN40_INTERNAL_ee11c172_4_k_cu_8a28e0e0_451314cuda3std3__420unreachable_sentinelE,@object
	.size		_ZN40_INTERNAL_ee11c172_4_k_cu_8a28e0e0_451314cuda3std3__420unreachable_sentinelE,(_ZN40_INTERNAL_ee11c172_4_k_cu_8a28e0e0_451314cuda3std6ranges3__45__cpo5ssizeE - _ZN40_INTERNAL_ee11c172_4_k_cu_8a28e0e0_451314cuda3std3__420unreachable_sentinelE)
_ZN40_INTERNAL_ee11c172_4_k_cu_8a28e0e0_451314cuda3std3__420unreachable_sentinelE:
	.zero		1
	.type		_ZN40_INTERNAL_ee11c172_4_k_cu_8a28e0e0_451314cuda3std6ranges3__45__cpo5ssizeE,@object
	.size		_ZN40_INTERNAL_ee11c172_4_k_cu_8a28e0e0_451314cuda3std6ranges3__45__cpo5ssizeE,(_ZN40_INTERNAL_ee11c172_4_k_cu_8a28e0e0_451316thrust24THRUST_300001_SM_1000_NS12placeholders3_10E - _ZN40_INTERNAL_ee11c172_4_k_cu_8a28e0e0_451314cuda3std6ranges3__45__cpo5ssizeE)
_ZN40_INTERNAL_ee11c172_4_k_cu_8a28e0e0_451314cuda3std6ranges3__45__cpo5ssizeE:
	.zero		1
	.type		_ZN40_INTERNAL_ee11c172_4_k_cu_8a28e0e0_451316thrust24THRUST_300001_SM_1000_NS12placeholders3_10E,@object
	.size		_ZN40_INTERNAL_ee11c172_4_k_cu_8a28e0e0_451316thrust24THRUST_300001_SM_1000_NS12placeholders3_10E,(_ZN40_INTERNAL_ee11c172_4_k_cu_8a28e0e0_451314cuda3std3__45__cpo5crendE - _ZN40_INTERNAL_ee11c172_4_k_cu_8a28e0e0_451316thrust24THRUST_300001_SM_1000_NS12placeholders3_10E)
_ZN40_INTERNAL_ee11c172_4_k_cu_8a28e0e0_451316thrust24THRUST_300001_SM_1000_NS12placeholders3_10E:
	.zero		1
	.type		_ZN40_INTERNAL_ee11c172_4_k_cu_8a28e0e0_451314cuda3std3__45__cpo5crendE,@object
	.size		_ZN40_INTERNAL_ee11c172_4_k_cu_8a28e0e0_451314cuda3std3__45__cpo5crendE,(_ZN40_INTERNAL_ee11c172_4_k_cu_8a28e0e0_451314cuda3std6ranges3__45__cpo4prevE - _ZN40_INTERNAL_ee11c172_4_k_cu_8a28e0e0_451314cuda3std3__45__cpo5crendE)
_ZN40_INTERNAL_ee11c172_4_k_cu_8a28e0e0_451314cuda3std3__45__cpo5crendE:
	.zero		1
	.type		_ZN40_INTERNAL_ee11c172_4_k_cu_8a28e0e0_451314cuda3std6ranges3__45__cpo4prevE,@object
	.size		_ZN40_INTERNAL_ee11c172_4_k_cu_8a28e0e0_451314cuda3std6ranges3__45__cpo4prevE,(_ZN40_INTERNAL_ee11c172_4_k_cu_8a28e0e0_451314cuda3std6ranges3__45__cpo9iter_moveE - _ZN40_INTERNAL_ee11c172_4_k_cu_8a28e0e0_451314cuda3std6ranges3__45__cpo4prevE)
_ZN40_INTERNAL_ee11c172_4_k_cu_8a28e0e0_451314cuda3std6ranges3__45__cpo4prevE:
	.zero		1
	.type		_ZN40_INTERNAL_ee11c172_4_k_cu_8a28e0e0_451314cuda3std6ranges3__45__cpo9iter_moveE,@object
	.size		_ZN40_INTERNAL_ee11c172_4_k_cu_8a28e0e0_451314cuda3std6ranges3__45__cpo9iter_moveE,(_ZN40_INTERNAL_ee11c172_4_k_cu_8a28e0e0_451316thrust24THRUST_300001_SM_1000_NS12placeholders2_2E - _ZN40_INTERNAL_ee11c172_4_k_cu_8a28e0e0_451314cuda3std6ranges3__45__cpo9iter_moveE)
_ZN40_INTERNAL_ee11c172_4_k_cu_8a28e0e0_451314cuda3std6ranges3__45__cpo9iter_moveE:
	.zero		1
	.type		_ZN40_INTERNAL_ee11c172_4_k_cu_8a28e0e0_451316thrust24THRUST_300001_SM_1000_NS12placeholders2_2E,@object
	.size		_ZN40_INTERNAL_ee11c172_4_k_cu_8a28e0e0_451316thrust24THRUST_300001_SM_1000_NS12placeholders2_2E,(_ZN40_INTERNAL_ee11c172_4_k_cu_8a28e0e0_451316thrust24THRUST_300001_SM_1000_NS12placeholders2_4E - _ZN40_INTERNAL_ee11c172_4_k_cu_8a28e0e0_451316thrust24THRUST_300001_SM_1000_NS12placeholders2_2E)
_ZN40_INTERNAL_ee11c172_4_k_cu_8a28e0e0_451316thrust24THRUST_300001_SM_1000_NS12placeholders2_2E:
	.zero		1
	.type		_ZN40_INTERNAL_ee11c172_4_k_cu_8a28e0e0_451316thrust24THRUST_300001_SM_1000_NS12placeholders2_4E,@object
	.size		_ZN40_INTERNAL_ee11c172_4_k_cu_8a28e0e0_451316thrust24THRUST_300001_SM_1000_NS12placeholders2_4E,(_ZN40_INTERNAL_ee11c172_4_k_cu_8a28e0e0_451314cuda3std3__45__cpo3endE - _ZN40_INTERNAL_ee11c172_4_k_cu_8a28e0e0_451316thrust24THRUST_300001_SM_1000_NS12placeholders2_4E)
_ZN40_INTERNAL_ee11c172_4_k_cu_8a28e0e0_451316thrust24THRUST_300001_SM_1000_NS12placeholders2_4E:
	.zero		1
	.type		_ZN40_INTERNAL_ee11c172_4_k_cu_8a28e0e0_451314cuda3std3__45__cpo3endE,@object
	.size		_ZN40_INTERNAL_ee11c172_4_k_cu_8a28e0e0_451314cuda3std3__45__cpo3endE,(_ZN40_INTERNAL_ee11c172_4_k_cu_8a28e0e0_451314cuda3std6ranges3__45__cpo3endE - _ZN40_INTERNAL_ee11c172_4_k_cu_8a28e0e0_451314cuda3std3__45__cpo3endE)
_ZN40_INTERNAL_ee11c172_4_k_cu_8a28e0e0_451314cuda3std3__45__cpo3endE:
	.zero		1
	.type		_ZN40_INTERNAL_ee11c172_4_k_cu_8a28e0e0_451314cuda3std6ranges3__45__cpo3endE,@object
	.size		_ZN40_INTERNAL_ee11c172_4_k_cu_8a28e0e0_451314cuda3std6ranges3__45__cpo3endE,(_ZN40_INTERNAL_ee11c172_4_k_cu_8a28e0e0_451314cuda3std3__419piecewise_constructE - _ZN40_INTERNAL_ee11c172_4_k_cu_8a28e0e0_451314cuda3std6ranges3__45__cpo3endE)
_ZN40_INTERNAL_ee11c172_4_k_cu_8a28e0e0_451314cuda3std6ranges3__45__cpo3endE:
	.zero		1
	.type		_ZN40_INTERNAL_ee11c172_4_k_cu_8a28e0e0_451314cuda3std3__419piecewise_constructE,@object
	.size		_ZN40_INTERNAL_ee11c172_4_k_cu_8a28e0e0_451314cuda3std3__419piecewise_constructE,(_ZN40_INTERNAL_ee11c172_4_k_cu_8a28e0e0_451314cuda3std6ranges3__45__cpo5cdataE - _ZN40_INTERNAL_ee11c172_4_k_cu_8a28e0e0_451314cuda3std3__419piecewise_constructE)
_ZN40_INTERNAL_ee11c172_4_k_cu_8a28e0e0_451314cuda3std3__419piecewise_constructE:
	.zero		1
	.type		_ZN40_INTERNAL_ee11c172_4_k_cu_8a28e0e0_451314cuda3std6ranges3__45__cpo5cdataE,@object
	.size		_ZN40_INTERNAL_ee11c172_4_k_cu_8a28e0e0_451314cuda3std6ranges3__45__cpo5cdataE,(_ZN40_INTERNAL_ee11c172_4_k_cu_8a28e0e0_451316thrust24THRUST_300001_SM_1000_NS12placeholders2_8E - _ZN40_INTERNAL_ee11c172_4_k_cu_8a28e0e0_451314cuda3std6ranges3__45__cpo5cdataE)
_ZN40_INTERNAL_ee11c172_4_k_cu_8a28e0e0_451314cuda3std6ranges3__45__cpo5cdataE:
	.zero		1
	.type		_ZN40_INTERNAL_ee11c172_4_k_cu_8a28e0e0_451316thrust24THRUST_300001_SM_1000_NS12placeholders2_8E,@object
	.size		_ZN40_INTERNAL_ee11c172_4_k_cu_8a28e0e0_451316thrust24THRUST_300001_SM_1000_NS12placeholders2_8E,(_ZN40_INTERNAL_ee11c172_4_k_cu_8a28e0e0_451314cuda3std3__45__cpo4rendE - _ZN40_INTERNAL_ee11c172_4_k_cu_8a28e0e0_451316thrust24THRUST_300001_SM_1000_NS12placeholders2_8E)
_ZN40_INTERNAL_ee11c172_4_k_cu_8a28e0e0_451316thrust24THRUST_300001_SM_1000_NS12placeholders2_8E:
	.zero		1
	.type		_ZN40_INTERNAL_ee11c172_4_k_cu_8a28e0e0_451314cuda3std3__45__cpo4rendE,@object
	.size		_ZN40_INTERNAL_ee11c172_4_k_cu_8a28e0e0_451314cuda3std3__45__cpo4rendE,(_ZN40_INTERNAL_ee11c172_4_k_cu_8a28e0e0_451314cuda3std6ranges3__45__cpo9iter_swapE - _ZN40_INTERNAL_ee11c172_4_k_cu_8a28e0e0_451314cuda3std3__45__cpo4rendE)
_ZN40_INTERNAL_ee11c172_4_k_cu_8a28e0e0_451314cuda3std3__45__cpo4rendE:
	.zero		1
	.type		_ZN40_INTERNAL_ee11c172_4_k_cu_8a28e0e0_451314cuda3std6ranges3__45__cpo9iter_swapE,@object
	.size		_ZN40_INTERNAL_ee11c172_4_k_cu_8a28e0e0_451314cuda3std6ranges3__45__cpo9iter_swapE,(_ZN40_INTERNAL_ee11c172_4_k_cu_8a28e0e0_451314cuda3std3__48unexpectE - _ZN40_INTERNAL_ee11c172_4_k_cu_8a28e0e0_451314cuda3std6ranges3__45__cpo9iter_swapE)
_ZN40_INTERNAL_ee11c172_4_k_cu_8a28e0e0_451314cuda3std6ranges3__45__cpo9iter_swapE:
	.zero		1
	.type		_ZN40_INTERNAL_ee11c172_4_k_cu_8a28e0e0_451314cuda3std3__48unexpectE,@object
	.size		_ZN40_INTERNAL_ee11c172_4_k_cu_8a28e0e0_451314cuda3std3__48unexpectE,(_ZN40_INTERNAL_ee11c172_4_k_cu_8a28e0e0_451316thrust24THRUST_300001_SM_1000_NS6system6detail10sequential3seqE - _ZN40_INTERNAL_ee11c172_4_k_cu_8a28e0e0_451314cuda3std3__48unexpectE)
_ZN40_INTERNAL_ee11c172_4_k_cu_8a28e0e0_451314cuda3std3__48unexpectE:
	.zero		1
	.type		_ZN40_INTERNAL_ee11c172_4_k_cu_8a28e0e0_451316thrust24THRUST_300001_SM_1000_NS6system6detail10sequential3seqE,@object
	.size		_ZN40_INTERNAL_ee11c172_4_k_cu_8a28e0e0_451316thrust24THRUST_300001_SM_1000_NS6system6detail10sequential3seqE,(.L_29 - _ZN40_INTERNAL_ee11c172_4_k_cu_8a28e0e0_451316thrust24THRUST_300001_SM_1000_NS6system6detail10sequential3seqE)
_ZN40_INTERNAL_ee11c172_4_k_cu_8a28e0e0_451316thrust24THRUST_300001_SM_1000_NS6system6detail10sequential3seqE:
	.zero		1
.L_29:


//--------------------- .nv.constant0._ZN3cub18CUB_300001_SM_10006detail11EmptyKernelIvEEvv --------------------------
	.section	.nv.constant0._ZN3cub18CUB_300001_SM_10006detail11EmptyKernelIvEEvv,"a",@progbits
	.sectionflags	@""
	.align	4
.nv.constant0._ZN3cub18CUB_300001_SM_10006detail11EmptyKernelIvEEvv:
	.zero		896


//--------------------- SYMBOLS --------------------------

	.type		.nv.reservedSmem.offset0,@object
	.size		.nv.reservedSmem.offset0,0x4
